	.headerflags	@"EF_CUDA_TEXMODE_UNIFIED EF_CUDA_64BIT_ADDRESS EF_CUDA_ACCELERATORS EF_CUDA_SM90 EF_CUDA_VIRTUAL_SM(EF_CUDA_SM90)"
	.elftype	@"ET_EXEC"


//--------------------- .nv.info                  --------------------------
	.section	.nv.info,"",@"SHT_CUDA_INFO"
	.align	4


	//----- nvinfo : EIATTR_REGCOUNT
	.align		4
        /*0000*/ 	.byte	0x04, 0x2f
        /*0002*/ 	.short	(.L_3 - .L_2)
	.align		4
.L_2:
        /*0004*/ 	.word	index@(triton_poi_fused__native_batch_norm_legit_no_training_convolution_relu_2)
        /*0008*/ 	.word	0x0000001a


	//----- nvinfo : EIATTR_MIN_STACK_SIZE
	.align		4
.L_3:
        /*000c*/ 	.byte	0x04, 0x12
        /*000e*/ 	.short	(.L_5 - .L_4)
	.align		4
.L_4:
        /*0010*/ 	.word	index@(triton_poi_fused__native_batch_norm_legit_no_training_convolution_relu_2)
        /*0014*/ 	.word	0x00000000


	//----- nvinfo : EIATTR_FRAME_SIZE
	.align		4
.L_5:
        /*0018*/ 	.byte	0x04, 0x11
        /*001a*/ 	.short	(.L_7 - .L_6)
	.align		4
.L_6:
        /*001c*/ 	.word	index@(triton_poi_fused__native_batch_norm_legit_no_training_convolution_relu_2)
        /*0020*/ 	.word	0x00000000


	//----- nvinfo : EIATTR_MIN_STACK_SIZE
	.align		4
.L_7:
        /*0024*/ 	.byte	0x04, 0x12
        /*0026*/ 	.short	(.L_9 - .L_8)
	.align		4
.L_8:
        /*0028*/ 	.word	index@(triton_poi_fused__native_batch_norm_legit_no_training_convolution_relu_2)
        /*002c*/ 	.word	0x00000000
.L_9:


//--------------------- .nv.info.triton_poi_fused__native_batch_norm_legit_no_training_convolution_relu_2 --------------------------
	.section	.nv.info.triton_poi_fused__native_batch_norm_legit_no_training_convolution_relu_2,"",@"SHT_CUDA_INFO"
	.sectionflags	@""
	.align	4


	//----- nvinfo : EIATTR_CUDA_API_VERSION
	.align		4
        /*0000*/ 	.byte	0x04, 0x37
        /*0002*/ 	.short	(.L_11 - .L_10)
.L_10:
        /*0004*/ 	.word	0x0000007c


	//----- nvinfo : EIATTR_KPARAM_INFO
	.align		4
.L_11:
        /*0008*/ 	.byte	0x04, 0x17
        /*000a*/ 	.short	(.L_13 - .L_12)
.L_12:
        /*000c*/ 	.word	0x00000000
        /*0010*/ 	.short	0x0007
        /*0012*/ 	.short	0x0038
        /*0014*/ 	.byte	0x00, 0xf0, 0x11, 0x00


	//----- nvinfo : EIATTR_KPARAM_INFO
	.align		4
.L_13:
        /*0018*/ 	.byte	0x04, 0x17
        /*001a*/ 	.short	(.L_15 - .L_14)
.L_14:
        /*001c*/ 	.word	0x00000000
        /*0020*/ 	.short	0x0006
        /*0022*/ 	.short	0x0030
        /*0024*/ 	.byte	0x00, 0xf4, 0x21, 0x00


	//----- nvinfo : EIATTR_KPARAM_INFO
	.align		4
.L_15:
        /*0028*/ 	.byte	0x04, 0x17
        /*002a*/ 	.short	(.L_17 - .L_16)
.L_16:
        /*002c*/ 	.word	0x00000000
        /*0030*/ 	.short	0x0005
        /*0032*/ 	.short	0x0028
        /*0034*/ 	.byte	0x00, 0xf4, 0x21, 0x00


	//----- nvinfo : EIATTR_KPARAM_INFO
	.align		4
.L_17:
        /*0038*/ 	.byte	0x04, 0x17
        /*003a*/ 	.short	(.L_19 - .L_18)
.L_18:
        /*003c*/ 	.word	0x00000000
        /*0040*/ 	.short	0x0004
        /*0042*/ 	.short	0x0020
        /*0044*/ 	.byte	0x00, 0xf4, 0x21, 0x00


	//----- nvinfo : EIATTR_KPARAM_INFO
	.align		4
.L_19:
        /*0048*/ 	.byte	0x04, 0x17
        /*004a*/ 	.short	(.L_21 - .L_20)
.L_20:
        /*004c*/ 	.word	0x00000000
        /*0050*/ 	.short	0x0003
        /*0052*/ 	.short	0x0018
        /*0054*/ 	.byte	0x00, 0xf4, 0x21, 0x00


	//----- nvinfo : EIATTR_KPARAM_INFO
	.align		4
.L_21:
        /*0058*/ 	.byte	0x04, 0x17
        /*005a*/ 	.short	(.L_23 - .L_22)
.L_22:
        /*005c*/ 	.word	0x00000000
        /*0060*/ 	.short	0x0002
        /*0062*/ 	.short	0x0010
        /*0064*/ 	.byte	0x00, 0xf4, 0x21, 0x00


	//----- nvinfo : EIATTR_KPARAM_INFO
	.align		4
.L_23:
        /*0068*/ 	.byte	0x04, 0x17
        /*006a*/ 	.short	(.L_25 - .L_24)
.L_24:
        /*006c*/ 	.word	0x00000000
        /*0070*/ 	.short	0x0001
        /*0072*/ 	.short	0x0008
        /*0074*/ 	.byte	0x00, 0xf4, 0x21, 0x00


	//----- nvinfo : EIATTR_KPARAM_INFO
	.align		4
.L_25:
        /*0078*/ 	.byte	0x04, 0x17
        /*007a*/ 	.short	(.L_27 - .L_26)
.L_26:
        /*007c*/ 	.word	0x00000000
        /*0080*/ 	.short	0x0000
        /*0082*/ 	.short	0x0000
        /*0084*/ 	.byte	0x00, 0xf4, 0x21, 0x00


	//----- nvinfo : EIATTR_SPARSE_MMA_MASK
	.align		4
.L_27:
        /*0088*/ 	.byte	0x03, 0x50
        /*008a*/ 	.short	0x0000


	//----- nvinfo : EIATTR_MAXREG_COUNT
	.align		4
        /*008c*/ 	.byte	0x03, 0x1b
        /*008e*/ 	.short	0x00ff


	//----- nvinfo : EIATTR_EXIT_INSTR_OFFSETS
	.align		4
        /*0090*/ 	.byte	0x04, 0x1c
        /*0092*/ 	.short	(.L_29 - .L_28)


	//   ....[0]....
.L_28:
        /*0094*/ 	.word	0x00000510


	//   ....[1]....
        /*0098*/ 	.word	0x00000530


	//----- nvinfo : EIATTR_REQNTID
	.align		4
.L_29:
        /*009c*/ 	.byte	0x04, 0x10
        /*009e*/ 	.short	(.L_31 - .L_30)
.L_30:
        /*00a0*/ 	.word	0x00000080
        /*00a4*/ 	.word	0x00000001
        /*00a8*/ 	.word	0x00000001


	//----- nvinfo : EIATTR_CBANK_PARAM_SIZE
	.align		4
.L_31:
        /*00ac*/ 	.byte	0x03, 0x19
        /*00ae*/ 	.short	0x003c


	//----- nvinfo : EIATTR_PARAM_CBANK
	.align		4
        /*00b0*/ 	.byte	0x04, 0x0a
        /*00b2*/ 	.short	(.L_33 - .L_32)
	.align		4
.L_32:
        /*00b4*/ 	.word	index@(.nv.constant0.triton_poi_fused__native_batch_norm_legit_no_training_convolution_relu_2)
        /*00b8*/ 	.short	0x0210
        /*00ba*/ 	.short	0x003c


	//----- nvinfo : EIATTR_SW_WAR
	.align		4
.L_33:
        /*00bc*/ 	.byte	0x04, 0x36
        /*00be*/ 	.short	(.L_35 - .L_34)
.L_34:
        /*00c0*/ 	.word	0x00000008
.L_35:


//--------------------- .nv.callgraph             --------------------------
	.section	.nv.callgraph,"",@"SHT_CUDA_CALLGRAPH"
	.align	4
	.sectionentsize	8
	.align		4
        /*0000*/ 	.word	0x00000000
	.align		4
        /*0004*/ 	.word	0xffffffff
	.align		4
        /*0008*/ 	.word	0x00000000
	.align		4
        /*000c*/ 	.word	0xfffffffe
	.align		4
        /*0010*/ 	.word	0x00000000
	.align		4
        /*0014*/ 	.word	0xfffffffd
	.align		4
        /*0018*/ 	.word	0x00000000
	.align		4
        /*001c*/ 	.word	0xfffffffc


//--------------------- .nv.constant4             --------------------------
	.section	.nv.constant4,"a",@progbits
	.align	8
	.align		8
.nv.constant4:
        /*0000*/ 	.dword	_$_str
	.align		8
        /*0008*/ 	.dword	_$_str_$_2


//--------------------- .text.triton_poi_fused__native_batch_norm_legit_no_training_convolution_relu_2 --------------------------
	.section	.text.triton_poi_fused__native_batch_norm_legit_no_training_convolution_relu_2,"ax",@progbits
	.align	128
        .global         triton_poi_fused__native_batch_norm_legit_no_training_convolution_relu_2
        .type           triton_poi_fused__native_batch_norm_legit_no_training_convolution_relu_2,@function
        .size           triton_poi_fused__native_batch_norm_legit_no_training_convolution_relu_2,(.L_x_1 - triton_poi_fused__native_batch_norm_legit_no_training_convolution_relu_2)
        .other          triton_poi_fused__native_batch_norm_legit_no_training_convolution_relu_2,@"STO_CUDA_ENTRY STV_DEFAULT"
triton_poi_fused__native_batch_norm_legit_no_training_convolution_relu_2:
.text.triton_poi_fused__native_batch_norm_legit_no_training_convolution_relu_2:
[----:B------:R-:W0:Y:S01]  /*0000*/  LDC R1, c[0x0][0x28] ;  /* 0x00000a00ff017b82 */ /* 0x000e220000000800 */
[----:B------:R-:W1:Y:S01]  /*0010*/  S2R R0, SR_TID.X ;  /* 0x0000000000007919 */ /* 0x000e620000002100 */
[----:B------:R-:W-:Y:S01]  /*0020*/  CS2R R16, SRZ ;  /* 0x0000000000107805 */ /* 0x000fe2000001ff00 */
[----:B------:R-:W-:-:S05]  /*0030*/  ULDC.64 UR4, c[0x0][0x208] ;  /* 0x0000820000047ab9 */ /* 0x000fca0000000a00 */
[----:B------:R-:W2:Y:S01]  /*0040*/  LDC.64 R14, c[0x0][0x218] ;  /* 0x00008600ff0e7b82 */ /* 0x000ea20000000a00 */
[----:B------:R-:W3:Y:S07]  /*0050*/  S2R R5, SR_CTAID.X ;  /* 0x0000000000057919 */ /* 0x000eee0000002500 */
[----:B------:R-:W4:Y:S08]  /*0060*/  LDC.64 R22, c[0x0][0x210] ;  /* 0x00008400ff167b82 */ /* 0x000f300000000a00 */
[----:B------:R-:W5:Y:S08]  /*0070*/  LDC.64 R20, c[0x0][0x220] ;  /* 0x00008800ff147b82 */ /* 0x000f700000000a00 */
[----:B------:R-:W2:Y:S01]  /*0080*/  LDC.64 R8, c[0x0][0x230] ;  /* 0x00008c00ff087b82 */ /* 0x000ea20000000a00 */
[----:B-1----:R-:W-:-:S07]  /*0090*/  IMAD.SHL.U32 R0, R0, 0x2, RZ ;  /* 0x0000000200007824 */ /* 0x002fce00078e00ff */
[----:B------:R-:W1:Y:S01]  /*00a0*/  LDC.64 R6, c[0x0][0x238] ;  /* 0x00008e00ff067b82 */ /* 0x000e620000000a00 */
[----:B---3--:R-:W-:Y:S02]  /*00b0*/  SHF.R.S32.HI R3, RZ, 0x17, R5 ;  /* 0x00000017ff037819 */ /* 0x008fe40000011405 */
[----:B------:R-:W-:Y:S02]  /*00c0*/  LOP3.LUT R0, R0, 0xfe, RZ, 0xc0, !PT ;  /* 0x000000fe00007812 */ /* 0x000fe400078ec0ff */
[----:B------:R-:W-:-:S03]  /*00d0*/  SGXT R3, R3, 0x1 ;  /* 0x000000010303781a */ /* 0x000fc60000000200 */
[----:B------:R-:W-:Y:S02]  /*00e0*/  IMAD R0, R5, 0x100, R0 ;  /* 0x0000010005007824 */ /* 0x000fe400078e0200 */
[----:B------:R-:W3:Y:S03]  /*00f0*/  LDC.64 R4, c[0x0][0x228] ;  /* 0x00008a00ff047b82 */ /* 0x000ee60000000a00 */
[----:B------:R-:W-:Y:S02]  /*0100*/  LEA.HI R3, R3, R0, RZ, 0x2 ;  /* 0x0000000003037211 */ /* 0x000fe400078f10ff */
[----:B------:R-:W-:Y:S02]  /*0110*/  ISETP.GE.AND P0, PT, R0, 0x400, PT ;  /* 0x000004000000780c */ /* 0x000fe40003f06270 */
[--C-:B------:R-:W-:Y:S02]  /*0120*/  SHF.R.S32.HI R19, RZ, 0x2, R3.reuse ;  /* 0x00000002ff137819 */ /* 0x100fe40000011403 */
[----:B------:R-:W-:-:S04]  /*0130*/  SHF.R.S32.HI R2, RZ, 0x1f, R3 ;  /* 0x0000001fff027819 */ /* 0x000fc80000011403 */
[----:B------:R-:W-:-:S04]  /*0140*/  LEA.HI R2, R2, R19, RZ, 0x6 ;  /* 0x0000001302027211 */ /* 0x000fc800078f30ff */
[----:B------:R-:W-:-:S04]  /*0150*/  LOP3.LUT R2, R2, 0xffffffc0, RZ, 0xc0, !PT ;  /* 0xffffffc002027812 */ /* 0x000fc800078ec0ff */
[----:B------:R-:W-:-:S05]  /*0160*/  IADD3 R19, R19, -R2, RZ ;  /* 0x8000000213137210 */ /* 0x000fca0007ffe0ff */
[----:B---3--:R-:W-:-:S05]  /*0170*/  IMAD.WIDE R4, R19, 0x4, R4 ;  /* 0x0000000413047825 */ /* 0x008fca00078e0204 */
[----:B------:R-:W3:Y:S04]  /*0180*/  @!P0 LDG.E.EL R16, desc[UR4][R4.64] ;  /* 0x0000000404108981 */ /* 0x000ee8000c2e1900 */
[----:B------:R4:W3:Y:S01]  /*0190*/  @!P0 LDG.E.EL R17, desc[UR4][R4.64] ;  /* 0x0000000404118981 */ /* 0x0008e2000c2e1900 */
[----:B------:R-:W-:Y:S02]  /*01a0*/  CS2R R12, SRZ ;  /* 0x00000000000c7805 */ /* 0x000fe4000001ff00 */
[----:B------:R-:W-:Y:S02]  /*01b0*/  CS2R R10, SRZ ;  /* 0x00000000000a7805 */ /* 0x000fe4000001ff00 */
[----:B------:R-:W-:Y:S01]  /*01c0*/  CS2R R2, SRZ ;  /* 0x0000000000027805 */ /* 0x000fe2000001ff00 */
[----:B--2---:R-:W-:-:S05]  /*01d0*/  IMAD.WIDE R14, R19, 0x4, R14 ;  /* 0x00000004130e7825 */ /* 0x004fca00078e020e */
[----:B------:R-:W2:Y:S01]  /*01e0*/  @!P0 LDG.E.EL R13, desc[UR4][R14.64] ;  /* 0x000000040e0d8981 */ /* 0x000ea2000c2e1900 */
[----:B----4-:R-:W-:-:S03]  /*01f0*/  IMAD.WIDE R4, R0, 0x4, R22 ;  /* 0x0000000400047825 */ /* 0x010fc600078e0216 */
[----:B------:R-:W4:Y:S01]  /*0200*/  @!P0 LDG.E.EL R10, desc[UR4][R14.64] ;  /* 0x000000040e0a8981 */ /* 0x000f22000c2e1900 */
[----:B-----5:R-:W-:-:S03]  /*0210*/  IMAD.WIDE R22, R19, 0x4, R20 ;  /* 0x0000000413167825 */ /* 0x020fc600078e0214 */
[----:B------:R-:W2:Y:S01]  /*0220*/  @!P0 LDG.E.64 R2, desc[UR4][R4.64] ;  /* 0x0000000404028981 */ /* 0x000ea2000c1e1b00 */
[C---:B0-----:R-:W-:Y:S01]  /*0230*/  IMAD.WIDE R8, R19.reuse, 0x4, R8 ;  /* 0x0000000413087825 */ /* 0x041fe200078e0208 */
[----:B------:R-:W-:Y:S02]  /*0240*/  CS2R R20, SRZ ;  /* 0x0000000000147805 */ /* 0x000fe4000001ff00 */
[----:B------:R-:W5:Y:S01]  /*0250*/  @!P0 LDG.E.EL R11, desc[UR4][R22.64] ;  /* 0x00000004160b8981 */ /* 0x000f62000c2e1900 */
[----:B-1----:R-:W-:Y:S01]  /*0260*/  IMAD.WIDE R6, R19, 0x4, R6 ;  /* 0x0000000413067825 */ /* 0x002fe200078e0206 */
[----:B------:R-:W-:Y:S02]  /*0270*/  CS2R R18, SRZ ;  /* 0x0000000000127805 */ /* 0x000fe4000001ff00 */
[----:B------:R-:W2:Y:S04]  /*0280*/  @!P0 LDG.E.EL R12, desc[UR4][R22.64] ;  /* 0x00000004160c8981 */ /* 0x000ea8000c2e1900 */
[----:B------:R-:W2:Y:S04]  /*0290*/  @!P0 LDG.E.EL R20, desc[UR4][R8.64] ;  /* 0x0000000408148981 */ /* 0x000ea8000c2e1900 */
[----:B------:R0:W2:Y:S04]  /*02a0*/  @!P0 LDG.E.EL R21, desc[UR4][R8.64] ;  /* 0x0000000408158981 */ /* 0x0000a8000c2e1900 */
[----:B------:R-:W2:Y:S04]  /*02b0*/  @!P0 LDG.E.EL R19, desc[UR4][R6.64] ;  /* 0x0000000406138981 */ /* 0x000ea8000c2e1900 */
[----:B------:R1:W2:Y:S01]  /*02c0*/  @!P0 LDG.E.EL R18, desc[UR4][R6.64] ;  /* 0x0000000406128981 */ /* 0x0002a2000c2e1900 */
[----:B0-----:R-:W-:Y:S01]  /*02d0*/  HFMA2.MMA R8, -RZ, RZ, 1.625, 0 ;  /* 0x3e800000ff087435 */ /* 0x001fe200000001ff */
[----:B-1----:R-:W0:Y:S02]  /*02e0*/  LDC.64 R6, c[0x0][0x240] ;  /* 0x00009000ff067b82 */ /* 0x002e240000000a00 */
[----:B0-----:R-:W-:-:S04]  /*02f0*/  IMAD.WIDE R6, R0, 0x4, R6 ;  /* 0x0000000400067825 */ /* 0x001fc800078e0206 */
[----:B---3--:R-:W-:Y:S01]  /*0300*/  FADD R16, R16, 9.9999997473787516356e-06 ;  /* 0x3727c5ac10107421 */ /* 0x008fe20000000000 */
[----:B------:R-:W-:-:S03]  /*0310*/  FADD R17, R17, 9.9999997473787516356e-06 ;  /* 0x3727c5ac11117421 */ /* 0x000fc60000000000 */
[----:B------:R-:W0:Y:S08]  /*0320*/  MUFU.SQRT R14, R16 ;  /* 0x00000010000e7308 */ /* 0x000e300000002000 */
[----:B------:R-:W1:Y:S01]  /*0330*/  MUFU.SQRT R15, R17 ;  /* 0x00000011000f7308 */ /* 0x000e620000002000 */
[C---:B0-----:R-:W-:Y:S02]  /*0340*/  FSETP.GT.AND P1, PT, R14.reuse, 8.50705917302346158658e+37, PT ;  /* 0x7e8000000e00780b */ /* 0x041fe40003f24000 */
[----:B------:R-:W-:-:S02]  /*0350*/  FSETP.GEU.AND P3, PT, R14, 1.175494350822287508e-38, PT ;  /* 0x008000000e00780b */ /* 0x000fc40003f6e000 */
[C---:B-1----:R-:W-:Y:S02]  /*0360*/  FSETP.GT.AND P2, PT, R15.reuse, 8.50705917302346158658e+37, PT ;  /* 0x7e8000000f00780b */ /* 0x042fe40003f44000 */
[----:B------:R-:W-:-:S07]  /*0370*/  FSETP.GEU.AND P4, PT, R15, 1.175494350822287508e-38, PT ;  /* 0x008000000f00780b */ /* 0x000fce0003f8e000 */
[----:B------:R-:W-:-:S04]  /*0380*/  @P1 FMUL R14, R14, 0.25 ;  /* 0x3e8000000e0e1820 */ /* 0x000fc80000400000 */
[----:B------:R-:W-:Y:S01]  /*0390*/  @!P3 FMUL R14, R14, 16777216 ;  /* 0x4b8000000e0eb820 */ /* 0x000fe20000400000 */
[----:B------:R-:W-:-:S04]  /*03a0*/  @P2 FMUL R15, R15, 0.25 ;  /* 0x3e8000000f0f2820 */ /* 0x000fc80000400000 */
[----:B------:R-:W-:Y:S01]  /*03b0*/  @!P4 FMUL R15, R15, 16777216 ;  /* 0x4b8000000f0fc820 */ /* 0x000fe20000400000 */
[----:B------:R-:W0:Y:S01]  /*03c0*/  MUFU.RCP R14, R14 ;  /* 0x0000000e000e7308 */ /* 0x000e220000001000 */
[----:B------:R-:W-:-:S07]  /*03d0*/  FSEL R9, R8, 1, P1 ;  /* 0x3f80000008097808 */ /* 0x000fce0000800000 */
[----:B------:R-:W1:Y:S01]  /*03e0*/  MUFU.RCP R15, R15 ;  /* 0x0000000f000f7308 */ /* 0x000e620000001000 */
[----:B------:R-:W-:Y:S01]  /*03f0*/  FSEL R8, R8, 1, P2 ;  /* 0x3f80000008087808 */ /* 0x000fe20001000000 */
[----:B------:R-:W-:Y:S01]  /*0400*/  @!P3 FMUL R9, R9, 16777216 ;  /* 0x4b8000000909b820 */ /* 0x000fe20000400000 */
[----:B--2---:R-:W-:Y:S01]  /*0410*/  FADD R2, R13, R2 ;  /* 0x000000020d027221 */ /* 0x004fe20000000000 */
[----:B----4-:R-:W-:Y:S02]  /*0420*/  FADD R3, R10, R3 ;  /* 0x000000030a037221 */ /* 0x010fe40000000000 */
[----:B------:R-:W-:Y:S01]  /*0430*/  @!P4 FMUL R8, R8, 16777216 ;  /* 0x4b8000000808c820 */ /* 0x000fe20000400000 */
[----:B0-----:R-:W-:Y:S01]  /*0440*/  FMUL R14, R14, R9 ;  /* 0x000000090e0e7220 */ /* 0x001fe20000400000 */
[----:B-----5:R-:W-:Y:S01]  /*0450*/  FADD R11, R2, -R11 ;  /* 0x8000000b020b7221 */ /* 0x020fe20000000000 */
[----:B------:R-:W-:Y:S01]  /*0460*/  FADD R12, R3, -R12 ;  /* 0x8000000c030c7221 */ /* 0x000fe20000000000 */
[----:B-1----:R-:W-:-:S02]  /*0470*/  FMUL R9, R15, R8 ;  /* 0x000000080f097220 */ /* 0x002fc40000400000 */
[----:B------:R-:W-:Y:S02]  /*0480*/  FMUL R14, R11, R14 ;  /* 0x0000000e0b0e7220 */ /* 0x000fe40000400000 */
[----:B------:R-:W-:Y:S02]  /*0490*/  FMUL R9, R12, R9 ;  /* 0x000000090c097220 */ /* 0x000fe40000400000 */
[----:B------:R-:W-:Y:S02]  /*04a0*/  FFMA R14, R14, R20, R19 ;  /* 0x000000140e0e7223 */ /* 0x000fe40000000013 */
[----:B------:R-:W-:Y:S01]  /*04b0*/  FFMA R9, R9, R21, R18 ;  /* 0x0000001509097223 */ /* 0x000fe20000000012 */
[----:B------:R0:W-:Y:S02]  /*04c0*/  @!P0 STG.E.64 desc[UR4][R4.64], R2 ;  /* 0x0000000204008986 */ /* 0x0001e4000c101b04 */
[----:B------:R-:W-:Y:S02]  /*04d0*/  FSETP.GEU.AND P1, PT, R14, RZ, PT ;  /* 0x000000ff0e00720b */ /* 0x000fe40003f2e000 */
[----:B------:R-:W-:-:S02]  /*04e0*/  FSETP.GEU.AND P2, PT, R9, RZ, PT ;  /* 0x000000ff0900720b */ /* 0x000fc40003f4e000 */
[----:B------:R-:W-:Y:S02]  /*04f0*/  FSEL R8, R14, RZ, P1 ;  /* 0x000000ff0e087208 */ /* 0x000fe40000800000 */
[----:B------:R-:W-:Y:S01]  /*0500*/  FSEL R9, R9, RZ, P2 ;  /* 0x000000ff09097208 */ /* 0x000fe20001000000 */
[----:B0-----:R-:W-:Y:S08]  /*0510*/  @P0 EXIT ;  /* 0x000000000000094d */ /* 0x001ff00003800000 */
[----:B------:R-:W-:Y:S01]  /*0520*/  STG.E.64 desc[UR4][R6.64], R8 ;  /* 0x0000000806007986 */ /* 0x000fe2000c101b04 */
[----:B------:R-:W-:Y:S05]  /*0530*/  EXIT ;  /* 0x000000000000794d */ /* 0x000fea0003800000 */
.L_x_0:
[----:B------:R-:W-:-:S00]  /*0540*/  BRA `(.L_x_0) ;  /* 0xfffffffc00fc7947 */ /* 0x000fc0000383ffff */
[----:B------:R-:W-:-:S00]  /*0550*/  NOP ;  /* 0x0000000000007918 */ /* 0x000fc00000000000 */
        /* <DEDUP_REMOVED lines=10> */
.L_x_1:


//--------------------- .nv.global.init           --------------------------
	.section	.nv.global.init,"aw",@progbits
.nv.global.init:
	.type		_$_str,@object
	.size		_$_str,(_$_str_$_2 - _$_str)
_$_str:
        /*0000*/ 	.byte	0x5f, 0x5f, 0x43, 0x55, 0x44, 0x41, 0x5f, 0x46, 0x54, 0x5a, 0x00
	.type		_$_str_$_2,@object
	.size		_$_str_$_2,(.L_1 - _$_str_$_2)
_$_str_$_2:
        /*000b*/ 	.byte	0x5f, 0x5f, 0x43, 0x55, 0x44, 0x41, 0x5f, 0x50, 0x52, 0x45, 0x43, 0x5f, 0x53, 0x51, 0x52, 0x54
        /*001b*/ 	.byte	0x00
.L_1:


//--------------------- .nv.constant0.triton_poi_fused__native_batch_norm_legit_no_training_convolution_relu_2 --------------------------
	.section	.nv.constant0.triton_poi_fused__native_batch_norm_legit_no_training_convolution_relu_2,"a",@progbits
	.sectionflags	@""
	.align	4
.nv.constant0.triton_poi_fused__native_batch_norm_legit_no_training_convolution_relu_2:
	.zero		588
